//
// Generated by NVIDIA NVVM Compiler
//
// Compiler Build ID: CL-36424714
// Cuda compilation tools, release 13.0, V13.0.88
// Based on NVVM 20.0.0
//

.version 9.0
.target sm_100
.address_size 64

	// .globl	_Z14addcmul_kernelPKfS0_S0_fPfi

.visible .entry _Z14addcmul_kernelPKfS0_S0_fPfi(
	.param .u64 .ptr .align 1 _Z14addcmul_kernelPKfS0_S0_fPfi_param_0,
	.param .u64 .ptr .align 1 _Z14addcmul_kernelPKfS0_S0_fPfi_param_1,
	.param .u64 .ptr .align 1 _Z14addcmul_kernelPKfS0_S0_fPfi_param_2,
	.param .f32 _Z14addcmul_kernelPKfS0_S0_fPfi_param_3,
	.param .u64 .ptr .align 1 _Z14addcmul_kernelPKfS0_S0_fPfi_param_4,
	.param .u32 _Z14addcmul_kernelPKfS0_S0_fPfi_param_5
)
{
	.reg .pred 	%p<2>;
	.reg .b32 	%r<6>;
	.reg .b32 	%f<7>;
	.reg .b64 	%rd<14>;

	ld.param.u64 	%rd1, [_Z14addcmul_kernelPKfS0_S0_fPfi_param_0];
	ld.param.u64 	%rd2, [_Z14addcmul_kernelPKfS0_S0_fPfi_param_1];
	ld.param.u64 	%rd3, [_Z14addcmul_kernelPKfS0_S0_fPfi_param_2];
	ld.param.f32 	%f1, [_Z14addcmul_kernelPKfS0_S0_fPfi_param_3];
	ld.param.u64 	%rd4, [_Z14addcmul_kernelPKfS0_S0_fPfi_param_4];
	ld.param.u32 	%r2, [_Z14addcmul_kernelPKfS0_S0_fPfi_param_5];
	mov.u32 	%r3, %ctaid.x;
	mov.u32 	%r4, %ntid.x;
	mov.u32 	%r5, %tid.x;
	mad.lo.s32 	%r1, %r3, %r4, %r5;
	setp.ge.s32 	%p1, %r1, %r2;
	@%p1 bra 	$L__BB0_2;
	cvta.to.global.u64 	%rd5, %rd1;
	cvta.to.global.u64 	%rd6, %rd2;
	cvta.to.global.u64 	%rd7, %rd3;
	cvta.to.global.u64 	%rd8, %rd4;
	mul.wide.s32 	%rd9, %r1, 4;
	add.s64 	%rd10, %rd5, %rd9;
	ld.global.f32 	%f2, [%rd10];
	add.s64 	%rd11, %rd6, %rd9;
	ld.global.f32 	%f3, [%rd11];
	mul.f32 	%f4, %f1, %f3;
	add.s64 	%rd12, %rd7, %rd9;
	ld.global.f32 	%f5, [%rd12];
	fma.rn.f32 	%f6, %f4, %f5, %f2;
	add.s64 	%rd13, %rd8, %rd9;
	st.global.f32 	[%rd13], %f6;
$L__BB0_2:
	ret;

}


// ===== COMPILED SASS (sm_100) =====

	.target	sm_100

	.elftype	@"ET_EXEC"


//--------------------- .note.nv.tkinfo           --------------------------
	.section	.note.nv.tkinfo,"",@"SHT_NOTE"
	.sectionflags	@"SHF_NOTE_NV_TKINFO"
	.tkinfo
        /*0018*/ 	.word	0x00000002
        /*0030*/ 	.string	""
        /*0030*/ 	.string	"ptxas"
        /*0030*/ 	.string	"Cuda compilation tools, release 13.0, V13.0.88"
        /*0030*/ 	.string	"Build cuda_13.0.r13.0/compiler.36424714_0"
        /*0030*/ 	.string	"-arch sm_100 -m 64 "



//--------------------- .note.nv.cuinfo           --------------------------
	.section	.note.nv.cuinfo,"",@"SHT_NOTE"
	.sectionflags	@"SHF_NOTE_NV_CUINFO"
        /*0018*/ 	.short	0x0002
        /*001a*/ 	.short	0x0064
        /*001c*/ 	.short	0x0082
	.zero		2


//--------------------- .nv.info                  --------------------------
	.section	.nv.info,"",@"SHT_CUDA_INFO"
	.align	4


	//----- nvinfo : EIATTR_REGCOUNT
	.align		4
        /*0000*/ 	.byte	0x04, 0x2f
        /*0002*/ 	.short	(.L_1 - .L_0)
	.align		4
.L_0:
        /*0004*/ 	.word	index@(_Z14addcmul_kernelPKfS0_S0_fPfi)
        /*0008*/ 	.word	0x00000010


	//----- nvinfo : EIATTR_FRAME_SIZE
	.align		4
.L_1:
        /*000c*/ 	.byte	0x04, 0x11
        /*000e*/ 	.short	(.L_3 - .L_2)
	.align		4
.L_2:
        /*0010*/ 	.word	index@(_Z14addcmul_kernelPKfS0_S0_fPfi)
        /*0014*/ 	.word	0x00000000


	//----- nvinfo : EIATTR_MIN_STACK_SIZE
	.align		4
.L_3:
        /*0018*/ 	.byte	0x04, 0x12
        /*001a*/ 	.short	(.L_5 - .L_4)
	.align		4
.L_4:
        /*001c*/ 	.word	index@(_Z14addcmul_kernelPKfS0_S0_fPfi)
        /*0020*/ 	.word	0x00000000
.L_5:


//--------------------- .nv.compat                --------------------------
	.section	.nv.compat,"",@"SHT_CUDA_COMPAT_INFO"
	.align	4
        /*0000*/ 	.byte	0x02, 0x09, 0x00, 0x00, 0x02, 0x02, 0x01, 0x00, 0x02, 0x05, 0x05, 0x00, 0x03, 0x07, 0x01, 0x01
        /*0010*/ 	.byte	0x02, 0x03, 0x00, 0x00, 0x02, 0x06, 0x01, 0x00, 0x04, 0x0b, 0x08, 0x00, 0x09, 0x00, 0x00, 0x00
        /*0020*/ 	.byte	0x00, 0x00, 0x00, 0x00


//--------------------- .nv.info._Z14addcmul_kernelPKfS0_S0_fPfi --------------------------
	.section	.nv.info._Z14addcmul_kernelPKfS0_S0_fPfi,"",@"SHT_CUDA_INFO"
	.sectionflags	@""
	.align	4


	//----- nvinfo : EIATTR_CUDA_API_VERSION
	.align		4
        /*0000*/ 	.byte	0x04, 0x37
        /*0002*/ 	.short	(.L_7 - .L_6)
.L_6:
        /*0004*/ 	.word	0x00000082


	//----- nvinfo : EIATTR_KPARAM_INFO
	.align		4
.L_7:
        /*0008*/ 	.byte	0x04, 0x17
        /*000a*/ 	.short	(.L_9 - .L_8)
.L_8:
        /*000c*/ 	.word	0x00000000
        /*0010*/ 	.short	0x0005
        /*0012*/ 	.short	0x0028
        /*0014*/ 	.byte	0x00, 0xf0, 0x11, 0x00


	//----- nvinfo : EIATTR_KPARAM_INFO
	.align		4
.L_9:
        /*0018*/ 	.byte	0x04, 0x17
        /*001a*/ 	.short	(.L_11 - .L_10)
.L_10:
        /*001c*/ 	.word	0x00000000
        /*0020*/ 	.short	0x0004
        /*0022*/ 	.short	0x0020
        /*0024*/ 	.byte	0x00, 0xf5, 0x21, 0x00


	//----- nvinfo : EIATTR_KPARAM_INFO
	.align		4
.L_11:
        /*0028*/ 	.byte	0x04, 0x17
        /*002a*/ 	.short	(.L_13 - .L_12)
.L_12:
        /*002c*/ 	.word	0x00000000
        /*0030*/ 	.short	0x0003
        /*0032*/ 	.short	0x0018
        /*0034*/ 	.byte	0x00, 0xf0, 0x11, 0x00


	//----- nvinfo : EIATTR_KPARAM_INFO
	.align		4
.L_13:
        /*0038*/ 	.byte	0x04, 0x17
        /*003a*/ 	.short	(.L_15 - .L_14)
.L_14:
        /*003c*/ 	.word	0x00000000
        /*0040*/ 	.short	0x0002
        /*0042*/ 	.short	0x0010
        /*0044*/ 	.byte	0x00, 0xf5, 0x21, 0x00


	//----- nvinfo : EIATTR_KPARAM_INFO
	.align		4
.L_15:
        /*0048*/ 	.byte	0x04, 0x17
        /*004a*/ 	.short	(.L_17 - .L_16)
.L_16:
        /*004c*/ 	.word	0x00000000
        /*0050*/ 	.short	0x0001
        /*0052*/ 	.short	0x0008
        /*0054*/ 	.byte	0x00, 0xf5, 0x21, 0x00


	//----- nvinfo : EIATTR_KPARAM_INFO
	.align		4
.L_17:
        /*0058*/ 	.byte	0x04, 0x17
        /*005a*/ 	.short	(.L_19 - .L_18)
.L_18:
        /*005c*/ 	.word	0x00000000
        /*0060*/ 	.short	0x0000
        /*0062*/ 	.short	0x0000
        /*0064*/ 	.byte	0x00, 0xf5, 0x21, 0x00


	//----- nvinfo : EIATTR_SPARSE_MMA_MASK
	.align		4
.L_19:
        /*0068*/ 	.byte	0x03, 0x50
        /*006a*/ 	.short	0x0000


	//----- nvinfo : EIATTR_MAXREG_COUNT
	.align		4
        /*006c*/ 	.byte	0x03, 0x1b
        /*006e*/ 	.short	0x00ff


	//----- nvinfo : EIATTR_MERCURY_ISA_VERSION
	.align		4
        /*0070*/ 	.byte	0x03, 0x5f
        /*0072*/ 	.short	0x0101


	//----- nvinfo : EIATTR_VRC_CTA_INIT_COUNT
	.align		4
        /*0074*/ 	.byte	0x02, 0x4a
	.zero		1
	.zero		1


	//----- nvinfo : EIATTR_EXIT_INSTR_OFFSETS
	.align		4
        /*0078*/ 	.byte	0x04, 0x1c
        /*007a*/ 	.short	(.L_21 - .L_20)


	//   ....[0]....
.L_20:
        /*007c*/ 	.word	0x00000070


	//   ....[1]....
        /*0080*/ 	.word	0x00000180


	//----- nvinfo : EIATTR_CBANK_PARAM_SIZE
	.align		4
.L_21:
        /*0084*/ 	.byte	0x03, 0x19
        /*0086*/ 	.short	0x002c


	//----- nvinfo : EIATTR_PARAM_CBANK
	.align		4
        /*0088*/ 	.byte	0x04, 0x0a
        /*008a*/ 	.short	(.L_23 - .L_22)
	.align		4
.L_22:
        /*008c*/ 	.word	index@(.nv.constant0._Z14addcmul_kernelPKfS0_S0_fPfi)
        /*0090*/ 	.short	0x0380
        /*0092*/ 	.short	0x002c


	//----- nvinfo : EIATTR_SW_WAR
	.align		4
.L_23:
        /*0094*/ 	.byte	0x04, 0x36
        /*0096*/ 	.short	(.L_25 - .L_24)
.L_24:
        /*0098*/ 	.word	0x00000008
.L_25:


//--------------------- .nv.callgraph             --------------------------
	.section	.nv.callgraph,"",@"SHT_CUDA_CALLGRAPH"
	.align	4
	.sectionentsize	8
	.align		4
        /*0000*/ 	.word	0x00000000
	.align		4
        /*0004*/ 	.word	0xffffffff
	.align		4
        /*0008*/ 	.word	0x00000000
	.align		4
        /*000c*/ 	.word	0xfffffffe
	.align		4
        /*0010*/ 	.word	0x00000000
	.align		4
        /*0014*/ 	.word	0xfffffffd
	.align		4
        /*0018*/ 	.word	0x00000000
	.align		4
        /*001c*/ 	.word	0xfffffffc


//--------------------- .text._Z14addcmul_kernelPKfS0_S0_fPfi --------------------------
	.section	.text._Z14addcmul_kernelPKfS0_S0_fPfi,"ax",@progbits
	.align	128
        .global         _Z14addcmul_kernelPKfS0_S0_fPfi
        .type           _Z14addcmul_kernelPKfS0_S0_fPfi,@function
        .size           _Z14addcmul_kernelPKfS0_S0_fPfi,(.L_x_1 - _Z14addcmul_kernelPKfS0_S0_fPfi)
        .other          _Z14addcmul_kernelPKfS0_S0_fPfi,@"STO_CUDA_ENTRY STV_DEFAULT"
_Z14addcmul_kernelPKfS0_S0_fPfi:
.text._Z14addcmul_kernelPKfS0_S0_fPfi:
[----:B------:R-:W-:Y:S01]  /*0000*/  LDC R1, c[0x0][0x37c] ;  /* 0x0000df00ff017b82 */ /* 0x000fe20000000800 */
[----:B------:R-:W0:Y:S07]  /*0010*/  S2R R0, SR_TID.X ;  /* 0x0000000000007919 */ /* 0x000e2e0000002100 */
[----:B------:R-:W0:Y:S01]  /*0020*/  S2UR UR4, SR_CTAID.X ;  /* 0x00000000000479c3 */ /* 0x000e220000002500 */
[----:B------:R-:W1:Y:S07]  /*0030*/  LDCU UR5, c[0x0][0x3a8] ;  /* 0x00007500ff0577ac */ /* 0x000e6e0008000800 */
[----:B------:R-:W0:Y:S02]  /*0040*/  LDC R11, c[0x0][0x360] ;  /* 0x0000d800ff0b7b82 */ /* 0x000e240000000800 */
[----:B0-----:R-:W-:-:S05]  /*0050*/  IMAD R11, R11, UR4, R0 ;  /* 0x000000040b0b7c24 */ /* 0x001fca000f8e0200 */
[----:B-1----:R-:W-:-:S13]  /*0060*/  ISETP.GE.AND P0, PT, R11, UR5, PT ;  /* 0x000000050b007c0c */ /* 0x002fda000bf06270 */
[----:B------:R-:W-:Y:S05]  /*0070*/  @P0 EXIT ;  /* 0x000000000000094d */ /* 0x000fea0003800000 */
[----:B------:R-:W0:Y:S01]  /*0080*/  LDC.64 R4, c[0x0][0x388] ;  /* 0x0000e200ff047b82 */ /* 0x000e220000000a00 */
[----:B------:R-:W1:Y:S01]  /*0090*/  LDCU.64 UR4, c[0x0][0x358] ;  /* 0x00006b00ff0477ac */ /* 0x000e620008000a00 */
[----:B------:R-:W2:Y:S06]  /*00a0*/  LDCU UR6, c[0x0][0x398] ;  /* 0x00007300ff0677ac */ /* 0x000eac0008000800 */
[----:B------:R-:W3:Y:S08]  /*00b0*/  LDC.64 R2, c[0x0][0x380] ;  /* 0x0000e000ff027b82 */ /* 0x000ef00000000a00 */
[----:B------:R-:W4:Y:S01]  /*00c0*/  LDC.64 R6, c[0x0][0x390] ;  /* 0x0000e400ff067b82 */ /* 0x000f220000000a00 */
[----:B0-----:R-:W-:-:S07]  /*00d0*/  IMAD.WIDE R4, R11, 0x4, R4 ;  /* 0x000000040b047825 */ /* 0x001fce00078e0204 */
[----:B------:R-:W0:Y:S01]  /*00e0*/  LDC.64 R8, c[0x0][0x3a0] ;  /* 0x0000e800ff087b82 */ /* 0x000e220000000a00 */
[----:B-1----:R-:W2:Y:S01]  /*00f0*/  LDG.E R4, desc[UR4][R4.64] ;  /* 0x0000000404047981 */ /* 0x002ea2000c1e1900 */
[----:B---3--:R-:W-:-:S06]  /*0100*/  IMAD.WIDE R2, R11, 0x4, R2 ;  /* 0x000000040b027825 */ /* 0x008fcc00078e0202 */
[----:B------:R-:W3:Y:S01]  /*0110*/  LDG.E R2, desc[UR4][R2.64] ;  /* 0x0000000402027981 */ /* 0x000ee2000c1e1900 */
[----:B----4-:R-:W-:-:S06]  /*0120*/  IMAD.WIDE R6, R11, 0x4, R6 ;  /* 0x000000040b067825 */ /* 0x010fcc00078e0206 */
[----:B------:R-:W3:Y:S01]  /*0130*/  LDG.E R6, desc[UR4][R6.64] ;  /* 0x0000000406067981 */ /* 0x000ee2000c1e1900 */
[----:B0-----:R-:W-:-:S04]  /*0140*/  IMAD.WIDE R8, R11, 0x4, R8 ;  /* 0x000000040b087825 */ /* 0x001fc800078e0208 */
[----:B--2---:R-:W-:-:S04]  /*0150*/  FMUL R13, R4, UR6 ;  /* 0x00000006040d7c20 */ /* 0x004fc80008400000 */
[----:B---3--:R-:W-:-:S05]  /*0160*/  FFMA R13, R13, R6, R2 ;  /* 0x000000060d0d7223 */ /* 0x008fca0000000002 */
[----:B------:R-:W-:Y:S01]  /*0170*/  STG.E desc[UR4][R8.64], R13 ;  /* 0x0000000d08007986 */ /* 0x000fe2000c101904 */
[----:B------:R-:W-:Y:S05]  /*0180*/  EXIT ;  /* 0x000000000000794d */ /* 0x000fea0003800000 */
.L_x_0:
[----:B------:R-:W-:-:S00]  /*0190*/  BRA `(.L_x_0) ;  /* 0xfffffffc00fc7947 */ /* 0x000fc0000383ffff */
[----:B------:R-:W-:-:S00]  /*01a0*/  NOP ;  /* 0x0000000000007918 */ /* 0x000fc00000000000 */
        /* <DEDUP_REMOVED lines=13> */
.L_x_1:


//--------------------- .nv.shared.reserved.0     --------------------------
	.section	.nv.shared.reserved.0,"aw",@nobits
	.weak		__nv_reservedSMEM_offset_0_alias
	.size		__nv_reservedSMEM_offset_0_alias, 0, 64
	.other		__nv_reservedSMEM_offset_0_alias,@"STO_CUDA_RESERVED_SHARED STV_DEFAULT"
__nv_reservedSMEM_offset_0_alias:
	.zero		0
	.zero		64


//--------------------- .nv.constant0._Z14addcmul_kernelPKfS0_S0_fPfi --------------------------
	.section	.nv.constant0._Z14addcmul_kernelPKfS0_S0_fPfi,"a",@progbits
	.sectionflags	@""
	.align	4
.nv.constant0._Z14addcmul_kernelPKfS0_S0_fPfi:
	.zero		940


//--------------------- SYMBOLS --------------------------

	.type		.nv.reservedSmem.offset0,@object
	.size		.nv.reservedSmem.offset0,0x4
